//
// Generated by NVIDIA NVVM Compiler
//
// Compiler Build ID: CL-36424714
// Cuda compilation tools, release 13.0, V13.0.88
// Based on NVVM 20.0.0
//

.version 9.0
.target sm_100
.address_size 64

	// .globl	_Z32prepare_boundary_accel_on_devicePKfPfiiPKiS3_

.visible .entry _Z32prepare_boundary_accel_on_devicePKfPfiiPKiS3_(
	.param .u64 .ptr .align 1 _Z32prepare_boundary_accel_on_devicePKfPfiiPKiS3__param_0,
	.param .u64 .ptr .align 1 _Z32prepare_boundary_accel_on_devicePKfPfiiPKiS3__param_1,
	.param .u32 _Z32prepare_boundary_accel_on_devicePKfPfiiPKiS3__param_2,
	.param .u32 _Z32prepare_boundary_accel_on_devicePKfPfiiPKiS3__param_3,
	.param .u64 .ptr .align 1 _Z32prepare_boundary_accel_on_devicePKfPfiiPKiS3__param_4,
	.param .u64 .ptr .align 1 _Z32prepare_boundary_accel_on_devicePKfPfiiPKiS3__param_5
)
{
	.reg .pred 	%p<15>;
	.reg .b32 	%r<90>;
	.reg .b32 	%f<22>;
	.reg .b64 	%rd<59>;

	ld.param.u64 	%rd9, [_Z32prepare_boundary_accel_on_devicePKfPfiiPKiS3__param_0];
	ld.param.u64 	%rd10, [_Z32prepare_boundary_accel_on_devicePKfPfiiPKiS3__param_1];
	ld.param.u32 	%r36, [_Z32prepare_boundary_accel_on_devicePKfPfiiPKiS3__param_2];
	ld.param.u32 	%r37, [_Z32prepare_boundary_accel_on_devicePKfPfiiPKiS3__param_3];
	ld.param.u64 	%rd11, [_Z32prepare_boundary_accel_on_devicePKfPfiiPKiS3__param_4];
	ld.param.u64 	%rd12, [_Z32prepare_boundary_accel_on_devicePKfPfiiPKiS3__param_5];
	cvta.to.global.u64 	%rd1, %rd10;
	cvta.to.global.u64 	%rd2, %rd9;
	cvta.to.global.u64 	%rd3, %rd12;
	cvta.to.global.u64 	%rd4, %rd11;
	mov.u32 	%r1, %tid.x;
	mov.u32 	%r38, %ctaid.x;
	mov.u32 	%r39, %ntid.x;
	mov.u32 	%r40, %nctaid.x;
	mov.u32 	%r41, %tid.y;
	mov.u32 	%r42, %ctaid.y;
	mov.u32 	%r43, %ntid.y;
	mad.lo.s32 	%r44, %r42, %r43, %r41;
	mad.lo.s32 	%r45, %r44, %r40, %r38;
	mul.lo.s32 	%r2, %r45, %r39;
	add.s32 	%r3, %r2, %r1;
	setp.lt.s32 	%p1, %r36, 1;
	@%p1 bra 	$L__BB0_22;
	and.b32  	%r4, %r36, 3;
	setp.lt.u32 	%p2, %r36, 4;
	mov.b32 	%r89, 0;
	@%p2 bra 	$L__BB0_12;
	and.b32  	%r89, %r36, 2147483644;
	neg.s32 	%r87, %r89;
	mad.lo.s32 	%r85, %r37, 3, %r3;
	mul.lo.s32 	%r86, %r85, 3;
	shl.b32 	%r9, %r37, 2;
	shl.b32 	%r47, %r37, 1;
	add.s32 	%r83, %r3, %r47;
	mul.lo.s32 	%r84, %r83, 3;
	add.s32 	%r48, %r1, %r37;
	add.s32 	%r81, %r48, %r2;
	mul.lo.s32 	%r82, %r81, 3;
	mul.lo.s32 	%r79, %r3, 3;
	add.s64 	%rd58, %rd4, 8;
	mov.u32 	%r80, %r3;
$L__BB0_3:
	.pragma "nounroll";
	ld.global.u32 	%r49, [%rd58+-8];
	setp.ge.s32 	%p3, %r3, %r49;
	@%p3 bra 	$L__BB0_5;
	mul.wide.s32 	%rd13, %r80, 4;
	add.s64 	%rd14, %rd3, %rd13;
	ld.global.u32 	%r50, [%rd14];
	mad.lo.s32 	%r51, %r50, 3, -3;
	mul.wide.s32 	%rd15, %r51, 4;
	add.s64 	%rd16, %rd2, %rd15;
	ld.global.f32 	%f1, [%rd16];
	mul.wide.s32 	%rd17, %r79, 4;
	add.s64 	%rd18, %rd1, %rd17;
	st.global.f32 	[%rd18], %f1;
	ld.global.f32 	%f2, [%rd16+4];
	st.global.f32 	[%rd18+4], %f2;
	ld.global.f32 	%f3, [%rd16+8];
	st.global.f32 	[%rd18+8], %f3;
$L__BB0_5:
	ld.global.u32 	%r52, [%rd58+-4];
	setp.ge.s32 	%p4, %r3, %r52;
	@%p4 bra 	$L__BB0_7;
	mul.wide.s32 	%rd19, %r81, 4;
	add.s64 	%rd20, %rd3, %rd19;
	ld.global.u32 	%r53, [%rd20];
	mad.lo.s32 	%r54, %r53, 3, -3;
	mul.wide.s32 	%rd21, %r54, 4;
	add.s64 	%rd22, %rd2, %rd21;
	ld.global.f32 	%f4, [%rd22];
	mul.wide.s32 	%rd23, %r82, 4;
	add.s64 	%rd24, %rd1, %rd23;
	st.global.f32 	[%rd24], %f4;
	ld.global.f32 	%f5, [%rd22+4];
	st.global.f32 	[%rd24+4], %f5;
	ld.global.f32 	%f6, [%rd22+8];
	st.global.f32 	[%rd24+8], %f6;
$L__BB0_7:
	ld.global.u32 	%r55, [%rd58];
	setp.ge.s32 	%p5, %r3, %r55;
	@%p5 bra 	$L__BB0_9;
	mul.wide.s32 	%rd25, %r83, 4;
	add.s64 	%rd26, %rd3, %rd25;
	ld.global.u32 	%r56, [%rd26];
	mad.lo.s32 	%r57, %r56, 3, -3;
	mul.wide.s32 	%rd27, %r57, 4;
	add.s64 	%rd28, %rd2, %rd27;
	ld.global.f32 	%f7, [%rd28];
	mul.wide.s32 	%rd29, %r84, 4;
	add.s64 	%rd30, %rd1, %rd29;
	st.global.f32 	[%rd30], %f7;
	ld.global.f32 	%f8, [%rd28+4];
	st.global.f32 	[%rd30+4], %f8;
	ld.global.f32 	%f9, [%rd28+8];
	st.global.f32 	[%rd30+8], %f9;
$L__BB0_9:
	ld.global.u32 	%r58, [%rd58+4];
	setp.ge.s32 	%p6, %r3, %r58;
	@%p6 bra 	$L__BB0_11;
	mul.wide.s32 	%rd31, %r85, 4;
	add.s64 	%rd32, %rd3, %rd31;
	ld.global.u32 	%r59, [%rd32];
	mad.lo.s32 	%r60, %r59, 3, -3;
	mul.wide.s32 	%rd33, %r60, 4;
	add.s64 	%rd34, %rd2, %rd33;
	ld.global.f32 	%f10, [%rd34];
	mul.wide.s32 	%rd35, %r86, 4;
	add.s64 	%rd36, %rd1, %rd35;
	st.global.f32 	[%rd36], %f10;
	ld.global.f32 	%f11, [%rd34+4];
	st.global.f32 	[%rd36+4], %f11;
	ld.global.f32 	%f12, [%rd34+8];
	st.global.f32 	[%rd36+8], %f12;
$L__BB0_11:
	add.s32 	%r87, %r87, 4;
	mul.lo.s32 	%r61, %r37, 12;
	add.s32 	%r86, %r86, %r61;
	add.s32 	%r85, %r85, %r9;
	add.s32 	%r84, %r84, %r61;
	add.s32 	%r83, %r83, %r9;
	add.s32 	%r82, %r82, %r61;
	add.s32 	%r81, %r81, %r9;
	add.s32 	%r80, %r80, %r9;
	add.s32 	%r79, %r79, %r61;
	add.s64 	%rd58, %rd58, 16;
	setp.ne.s32 	%p7, %r87, 0;
	@%p7 bra 	$L__BB0_3;
$L__BB0_12:
	setp.eq.s32 	%p8, %r4, 0;
	@%p8 bra 	$L__BB0_22;
	setp.eq.s32 	%p9, %r4, 1;
	@%p9 bra 	$L__BB0_19;
	mul.wide.u32 	%rd37, %r89, 4;
	add.s64 	%rd8, %rd4, %rd37;
	ld.global.u32 	%r62, [%rd8];
	setp.ge.s32 	%p10, %r3, %r62;
	@%p10 bra 	$L__BB0_16;
	mad.lo.s32 	%r63, %r89, %r37, %r3;
	mul.wide.s32 	%rd38, %r63, 4;
	add.s64 	%rd39, %rd3, %rd38;
	ld.global.u32 	%r64, [%rd39];
	mad.lo.s32 	%r65, %r64, 3, -3;
	mul.wide.s32 	%rd40, %r65, 4;
	add.s64 	%rd41, %rd2, %rd40;
	ld.global.f32 	%f13, [%rd41];
	mul.lo.s32 	%r66, %r63, 3;
	mul.wide.s32 	%rd42, %r66, 4;
	add.s64 	%rd43, %rd1, %rd42;
	st.global.f32 	[%rd43], %f13;
	ld.global.f32 	%f14, [%rd41+4];
	st.global.f32 	[%rd43+4], %f14;
	ld.global.f32 	%f15, [%rd41+8];
	st.global.f32 	[%rd43+8], %f15;
$L__BB0_16:
	ld.global.u32 	%r67, [%rd8+4];
	setp.ge.s32 	%p11, %r3, %r67;
	@%p11 bra 	$L__BB0_18;
	mad.lo.s32 	%r68, %r37, %r89, %r37;
	add.s32 	%r69, %r68, %r3;
	mul.wide.s32 	%rd44, %r69, 4;
	add.s64 	%rd45, %rd3, %rd44;
	ld.global.u32 	%r70, [%rd45];
	mad.lo.s32 	%r71, %r70, 3, -3;
	mul.wide.s32 	%rd46, %r71, 4;
	add.s64 	%rd47, %rd2, %rd46;
	ld.global.f32 	%f16, [%rd47];
	mul.lo.s32 	%r72, %r69, 3;
	mul.wide.s32 	%rd48, %r72, 4;
	add.s64 	%rd49, %rd1, %rd48;
	st.global.f32 	[%rd49], %f16;
	ld.global.f32 	%f17, [%rd47+4];
	st.global.f32 	[%rd49+4], %f17;
	ld.global.f32 	%f18, [%rd47+8];
	st.global.f32 	[%rd49+8], %f18;
$L__BB0_18:
	add.s32 	%r89, %r89, 2;
$L__BB0_19:
	and.b32  	%r73, %r36, 1;
	setp.eq.b32 	%p12, %r73, 1;
	not.pred 	%p13, %p12;
	@%p13 bra 	$L__BB0_22;
	mul.wide.u32 	%rd50, %r89, 4;
	add.s64 	%rd51, %rd4, %rd50;
	ld.global.u32 	%r74, [%rd51];
	setp.ge.s32 	%p14, %r3, %r74;
	@%p14 bra 	$L__BB0_22;
	mad.lo.s32 	%r75, %r89, %r37, %r3;
	mul.wide.s32 	%rd52, %r75, 4;
	add.s64 	%rd53, %rd3, %rd52;
	ld.global.u32 	%r76, [%rd53];
	mad.lo.s32 	%r77, %r76, 3, -3;
	mul.wide.s32 	%rd54, %r77, 4;
	add.s64 	%rd55, %rd2, %rd54;
	ld.global.f32 	%f19, [%rd55];
	mul.lo.s32 	%r78, %r75, 3;
	mul.wide.s32 	%rd56, %r78, 4;
	add.s64 	%rd57, %rd1, %rd56;
	st.global.f32 	[%rd57], %f19;
	ld.global.f32 	%f20, [%rd55+4];
	st.global.f32 	[%rd57+4], %f20;
	ld.global.f32 	%f21, [%rd55+8];
	st.global.f32 	[%rd57+8], %f21;
$L__BB0_22:
	ret;

}


// ===== COMPILED SASS (sm_100) =====

	.target	sm_100

	.elftype	@"ET_EXEC"


//--------------------- .note.nv.tkinfo           --------------------------
	.section	.note.nv.tkinfo,"",@"SHT_NOTE"
	.sectionflags	@"SHF_NOTE_NV_TKINFO"
	.tkinfo
        /*0018*/ 	.word	0x00000002
        /*0030*/ 	.string	""
        /*0030*/ 	.string	"ptxas"
        /*0030*/ 	.string	"Cuda compilation tools, release 13.0, V13.0.88"
        /*0030*/ 	.string	"Build cuda_13.0.r13.0/compiler.36424714_0"
        /*0030*/ 	.string	"-arch sm_100 -m 64 "



//--------------------- .note.nv.cuinfo           --------------------------
	.section	.note.nv.cuinfo,"",@"SHT_NOTE"
	.sectionflags	@"SHF_NOTE_NV_CUINFO"
        /*0018*/ 	.short	0x0002
        /*001a*/ 	.short	0x0064
        /*001c*/ 	.short	0x0082
	.zero		2


//--------------------- .nv.info                  --------------------------
	.section	.nv.info,"",@"SHT_CUDA_INFO"
	.align	4


	//----- nvinfo : EIATTR_REGCOUNT
	.align		4
        /*0000*/ 	.byte	0x04, 0x2f
        /*0002*/ 	.short	(.L_1 - .L_0)
	.align		4
.L_0:
        /*0004*/ 	.word	index@(_Z32prepare_boundary_accel_on_devicePKfPfiiPKiS3_)
        /*0008*/ 	.word	0x0000001e


	//----- nvinfo : EIATTR_FRAME_SIZE
	.align		4
.L_1:
        /*000c*/ 	.byte	0x04, 0x11
        /*000e*/ 	.short	(.L_3 - .L_2)
	.align		4
.L_2:
        /*0010*/ 	.word	index@(_Z32prepare_boundary_accel_on_devicePKfPfiiPKiS3_)
        /*0014*/ 	.word	0x00000000


	//----- nvinfo : EIATTR_MIN_STACK_SIZE
	.align		4
.L_3:
        /*0018*/ 	.byte	0x04, 0x12
        /*001a*/ 	.short	(.L_5 - .L_4)
	.align		4
.L_4:
        /*001c*/ 	.word	index@(_Z32prepare_boundary_accel_on_devicePKfPfiiPKiS3_)
        /*0020*/ 	.word	0x00000000
.L_5:


//--------------------- .nv.compat                --------------------------
	.section	.nv.compat,"",@"SHT_CUDA_COMPAT_INFO"
	.align	4
        /*0000*/ 	.byte	0x02, 0x09, 0x00, 0x00, 0x02, 0x02, 0x01, 0x00, 0x02, 0x05, 0x05, 0x00, 0x03, 0x07, 0x01, 0x01
        /*0010*/ 	.byte	0x02, 0x03, 0x00, 0x00, 0x02, 0x06, 0x01, 0x00, 0x04, 0x0b, 0x08, 0x00, 0x09, 0x00, 0x00, 0x00
        /*0020*/ 	.byte	0x00, 0x00, 0x00, 0x00


//--------------------- .nv.info._Z32prepare_boundary_accel_on_devicePKfPfiiPKiS3_ --------------------------
	.section	.nv.info._Z32prepare_boundary_accel_on_devicePKfPfiiPKiS3_,"",@"SHT_CUDA_INFO"
	.sectionflags	@""
	.align	4


	//----- nvinfo : EIATTR_CUDA_API_VERSION
	.align		4
        /*0000*/ 	.byte	0x04, 0x37
        /*0002*/ 	.short	(.L_7 - .L_6)
.L_6:
        /*0004*/ 	.word	0x00000082


	//----- nvinfo : EIATTR_KPARAM_INFO
	.align		4
.L_7:
        /*0008*/ 	.byte	0x04, 0x17
        /*000a*/ 	.short	(.L_9 - .L_8)
.L_8:
        /*000c*/ 	.word	0x00000000
        /*0010*/ 	.short	0x0005
        /*0012*/ 	.short	0x0020
        /*0014*/ 	.byte	0x00, 0xf5, 0x21, 0x00


	//----- nvinfo : EIATTR_KPARAM_INFO
	.align		4
.L_9:
        /*0018*/ 	.byte	0x04, 0x17
        /*001a*/ 	.short	(.L_11 - .L_10)
.L_10:
        /*001c*/ 	.word	0x00000000
        /*0020*/ 	.short	0x0004
        /*0022*/ 	.short	0x0018
        /*0024*/ 	.byte	0x00, 0xf5, 0x21, 0x00


	//----- nvinfo : EIATTR_KPARAM_INFO
	.align		4
.L_11:
        /*0028*/ 	.byte	0x04, 0x17
        /*002a*/ 	.short	(.L_13 - .L_12)
.L_12:
        /*002c*/ 	.word	0x00000000
        /*0030*/ 	.short	0x0003
        /*0032*/ 	.short	0x0014
        /*0034*/ 	.byte	0x00, 0xf0, 0x11, 0x00


	//----- nvinfo : EIATTR_KPARAM_INFO
	.align		4
.L_13:
        /*0038*/ 	.byte	0x04, 0x17
        /*003a*/ 	.short	(.L_15 - .L_14)
.L_14:
        /*003c*/ 	.word	0x00000000
        /*0040*/ 	.short	0x0002
        /*0042*/ 	.short	0x0010
        /*0044*/ 	.byte	0x00, 0xf0, 0x11, 0x00


	//----- nvinfo : EIATTR_KPARAM_INFO
	.align		4
.L_15:
        /*0048*/ 	.byte	0x04, 0x17
        /*004a*/ 	.short	(.L_17 - .L_16)
.L_16:
        /*004c*/ 	.word	0x00000000
        /*0050*/ 	.short	0x0001
        /*0052*/ 	.short	0x0008
        /*0054*/ 	.byte	0x00, 0xf5, 0x21, 0x00


	//----- nvinfo : EIATTR_KPARAM_INFO
	.align		4
.L_17:
        /*0058*/ 	.byte	0x04, 0x17
        /*005a*/ 	.short	(.L_19 - .L_18)
.L_18:
        /*005c*/ 	.word	0x00000000
        /*0060*/ 	.short	0x0000
        /*0062*/ 	.short	0x0000
        /*0064*/ 	.byte	0x00, 0xf5, 0x21, 0x00


	//----- nvinfo : EIATTR_SPARSE_MMA_MASK
	.align		4
.L_19:
        /*0068*/ 	.byte	0x03, 0x50
        /*006a*/ 	.short	0x0000


	//----- nvinfo : EIATTR_MAXREG_COUNT
	.align		4
        /*006c*/ 	.byte	0x03, 0x1b
        /*006e*/ 	.short	0x00ff


	//----- nvinfo : EIATTR_MERCURY_ISA_VERSION
	.align		4
        /*0070*/ 	.byte	0x03, 0x5f
        /*0072*/ 	.short	0x0101


	//----- nvinfo : EIATTR_VRC_CTA_INIT_COUNT
	.align		4
        /*0074*/ 	.byte	0x02, 0x4a
	.zero		1
	.zero		1


	//----- nvinfo : EIATTR_EXIT_INSTR_OFFSETS
	.align		4
        /*0078*/ 	.byte	0x04, 0x1c
        /*007a*/ 	.short	(.L_21 - .L_20)


	//   ....[0]....
.L_20:
        /*007c*/ 	.word	0x000000c0


	//   ....[1]....
        /*0080*/ 	.word	0x00000770


	//   ....[2]....
        /*0084*/ 	.word	0x00000a90


	//   ....[3]....
        /*0088*/ 	.word	0x00000ae0


	//   ....[4]....
        /*008c*/ 	.word	0x00000c10


	//----- nvinfo : EIATTR_CBANK_PARAM_SIZE
	.align		4
.L_21:
        /*0090*/ 	.byte	0x03, 0x19
        /*0092*/ 	.short	0x0028


	//----- nvinfo : EIATTR_PARAM_CBANK
	.align		4
        /*0094*/ 	.byte	0x04, 0x0a
        /*0096*/ 	.short	(.L_23 - .L_22)
	.align		4
.L_22:
        /*0098*/ 	.word	index@(.nv.constant0._Z32prepare_boundary_accel_on_devicePKfPfiiPKiS3_)
        /*009c*/ 	.short	0x0380
        /*009e*/ 	.short	0x0028


	//----- nvinfo : EIATTR_SW_WAR
	.align		4
.L_23:
        /*00a0*/ 	.byte	0x04, 0x36
        /*00a2*/ 	.short	(.L_25 - .L_24)
.L_24:
        /*00a4*/ 	.word	0x00000008
.L_25:


//--------------------- .nv.callgraph             --------------------------
	.section	.nv.callgraph,"",@"SHT_CUDA_CALLGRAPH"
	.align	4
	.sectionentsize	8
	.align		4
        /*0000*/ 	.word	0x00000000
	.align		4
        /*0004*/ 	.word	0xffffffff
	.align		4
        /*0008*/ 	.word	0x00000000
	.align		4
        /*000c*/ 	.word	0xfffffffe
	.align		4
        /*0010*/ 	.word	0x00000000
	.align		4
        /*0014*/ 	.word	0xfffffffd
	.align		4
        /*0018*/ 	.word	0x00000000
	.align		4
        /*001c*/ 	.word	0xfffffffc


//--------------------- .text._Z32prepare_boundary_accel_on_devicePKfPfiiPKiS3_ --------------------------
	.section	.text._Z32prepare_boundary_accel_on_devicePKfPfiiPKiS3_,"ax",@progbits
	.align	128
        .global         _Z32prepare_boundary_accel_on_devicePKfPfiiPKiS3_
        .type           _Z32prepare_boundary_accel_on_devicePKfPfiiPKiS3_,@function
        .size           _Z32prepare_boundary_accel_on_devicePKfPfiiPKiS3_,(.L_x_4 - _Z32prepare_boundary_accel_on_devicePKfPfiiPKiS3_)
        .other          _Z32prepare_boundary_accel_on_devicePKfPfiiPKiS3_,@"STO_CUDA_ENTRY STV_DEFAULT"
_Z32prepare_boundary_accel_on_devicePKfPfiiPKiS3_:
.text._Z32prepare_boundary_accel_on_devicePKfPfiiPKiS3_:
[----:B------:R-:W-:Y:S01]  /*0000*/  LDC R1, c[0x0][0x37c] ;  /* 0x0000df00ff017b82 */ /* 0x000fe20000000800 */
[----:B------:R-:W0:Y:S07]  /*0010*/  S2R R0, SR_TID.Y ;  /* 0x0000000000007919 */ /* 0x000e2e0000002200 */
[----:B------:R-:W1:Y:S01]  /*0020*/  LDC R4, c[0x0][0x390] ;  /* 0x0000e400ff047b82 */ /* 0x000e620000000800 */
[----:B------:R-:W2:Y:S07]  /*0030*/  LDCU UR5, c[0x0][0x360] ;  /* 0x00006c00ff0577ac */ /* 0x000eae0008000800 */
[----:B------:R-:W3:Y:S08]  /*0040*/  LDC R3, c[0x0][0x370] ;  /* 0x0000dc00ff037b82 */ /* 0x000ef00000000800 */
[----:B------:R-:W0:Y:S08]  /*0050*/  S2UR UR6, SR_CTAID.Y ;  /* 0x00000000000679c3 */ /* 0x000e300000002600 */
[----:B------:R-:W0:Y:S01]  /*0060*/  LDC R5, c[0x0][0x364] ;  /* 0x0000d900ff057b82 */ /* 0x000e220000000800 */
[----:B-1----:R-:W-:-:S07]  /*0070*/  ISETP.GE.AND P0, PT, R4, 0x1, PT ;  /* 0x000000010400780c */ /* 0x002fce0003f06270 */
[----:B------:R-:W3:Y:S01]  /*0080*/  S2UR UR4, SR_CTAID.X ;  /* 0x00000000000479c3 */ /* 0x000ee20000002500 */
[----:B0-----:R-:W-:-:S04]  /*0090*/  IMAD R0, R5, UR6, R0 ;  /* 0x0000000605007c24 */ /* 0x001fc8000f8e0200 */
[----:B---3--:R-:W-:-:S04]  /*00a0*/  IMAD R0, R0, R3, UR4 ;  /* 0x0000000400007e24 */ /* 0x008fc8000f8e0203 */
[----:B--2---:R-:W-:Y:S01]  /*00b0*/  IMAD R20, R0, UR5, RZ ;  /* 0x0000000500147c24 */ /* 0x004fe2000f8e02ff */
[----:B------:R-:W-:Y:S06]  /*00c0*/  @!P0 EXIT ;  /* 0x000000000000894d */ /* 0x000fec0003800000 */
[----:B------:R-:W0:Y:S01]  /*00d0*/  S2R R5, SR_TID.X ;  /* 0x0000000000057919 */ /* 0x000e220000002100 */
[C---:B------:R-:W-:Y:S01]  /*00e0*/  ISETP.GE.U32.AND P1, PT, R4.reuse, 0x4, PT ;  /* 0x000000040400780c */ /* 0x040fe20003f26070 */
[----:B------:R-:W1:Y:S01]  /*00f0*/  LDCU.64 UR6, c[0x0][0x358] ;  /* 0x00006b00ff0677ac */ /* 0x000e620008000a00 */
[----:B------:R-:W-:Y:S01]  /*0100*/  LOP3.LUT R0, R4, 0x3, RZ, 0xc0, !PT ;  /* 0x0000000304007812 */ /* 0x000fe200078ec0ff */
[----:B------:R-:W-:-:S03]  /*0110*/  HFMA2 R2, -RZ, RZ, 0, 0 ;  /* 0x00000000ff027431 */ /* 0x000fc600000001ff */
[----:B------:R-:W-:Y:S02]  /*0120*/  ISETP.NE.AND P0, PT, R0, RZ, PT ;  /* 0x000000ff0000720c */ /* 0x000fe40003f05270 */
[----:B0-----:R-:W-:-:S05]  /*0130*/  IADD3 R3, PT, PT, R20, R5, RZ ;  /* 0x0000000514037210 */ /* 0x001fca0007ffe0ff */
[----:B-1----:R-:W-:Y:S06]  /*0140*/  @!P1 BRA `(.L_x_0) ;  /* 0x0000000400889947 */ /* 0x002fec0003800000 */
[----:B------:R-:W0:Y:S01]  /*0150*/  LDC R8, c[0x0][0x394] ;  /* 0x0000e500ff087b82 */ /* 0x000e220000000800 */
[----:B------:R-:W1:Y:S01]  /*0160*/  LDCU.64 UR4, c[0x0][0x398] ;  /* 0x00007300ff0477ac */ /* 0x000e620008000a00 */
[----:B------:R-:W-:Y:S02]  /*0170*/  LOP3.LUT R2, R4, 0x7ffffffc, RZ, 0xc0, !PT ;  /* 0x7ffffffc04027812 */ /* 0x000fe400078ec0ff */
[----:B------:R-:W-:Y:S02]  /*0180*/  LEA R6, R3, R3, 0x1 ;  /* 0x0000000303067211 */ /* 0x000fe400078e08ff */
[----:B------:R-:W-:Y:S01]  /*0190*/  IADD3 R9, PT, PT, -R2, RZ, RZ ;  /* 0x000000ff02097210 */ /* 0x000fe20007ffe1ff */
[----:B-1----:R-:W-:-:S04]  /*01a0*/  UIADD3 UR4, UP0, UPT, UR4, 0x8, URZ ;  /* 0x0000000804047890 */ /* 0x002fc8000ff1e0ff */
[----:B------:R-:W-:Y:S01]  /*01b0*/  UIADD3.X UR5, UPT, UPT, URZ, UR5, URZ, UP0, !UPT ;  /* 0x00000005ff057290 */ /* 0x000fe200087fe4ff */
[----:B0-----:R-:W-:Y:S01]  /*01c0*/  IADD3 R20, PT, PT, R20, R8, R5 ;  /* 0x0000000814147210 */ /* 0x001fe20007ffe005 */
[C---:B------:R-:W-:Y:S01]  /*01d0*/  IMAD R10, R8.reuse, 0x3, R3 ;  /* 0x00000003080a7824 */ /* 0x040fe200078e0203 */
[-C--:B------:R-:W-:Y:S02]  /*01e0*/  LEA R11, R8, R3.reuse, 0x1 ;  /* 0x00000003080b7211 */ /* 0x080fe400078e08ff */
[----:B------:R-:W-:Y:S01]  /*01f0*/  MOV R5, R3 ;  /* 0x0000000300057202 */ /* 0x000fe20000000f00 */
[----:B------:R-:W-:Y:S01]  /*0200*/  IMAD R7, R10, 0x3, RZ ;  /* 0x000000030a077824 */ /* 0x000fe200078e02ff */
[----:B------:R-:W-:Y:S01]  /*0210*/  MOV R12, UR4 ;  /* 0x00000004000c7c02 */ /* 0x000fe20008000f00 */
[----:B------:R-:W-:Y:S01]  /*0220*/  IMAD R8, R20, 0x3, RZ ;  /* 0x0000000314087824 */ /* 0x000fe200078e02ff */
[----:B------:R-:W-:Y:S02]  /*0230*/  LEA R4, R11, R11, 0x1 ;  /* 0x0000000b0b047211 */ /* 0x000fe400078e08ff */
[----:B------:R-:W-:-:S07]  /*0240*/  MOV R13, UR5 ;  /* 0x00000005000d7c02 */ /* 0x000fce0008000f00 */
.L_x_1:
[----:B------:R-:W2:Y:S01]  /*0250*/  LDG.E R14, desc[UR6][R12.64+-0x8] ;  /* 0xfffff8060c0e7981 */ /* 0x000ea2000c1e1900 */
[----:B------:R-:W0:Y:S01]  /*0260*/  LDC.64 R18, c[0x0][0x380] ;  /* 0x0000e000ff127b82 */ /* 0x000e220000000a00 */
[----:B--2---:R-:W-:-:S13]  /*0270*/  ISETP.GE.AND P1, PT, R3, R14, PT ;  /* 0x0000000e0300720c */ /* 0x004fda0003f26270 */
[----:B------:R-:W1:Y:S02]  /*0280*/  @!P1 LDC.64 R16, c[0x0][0x3a0] ;  /* 0x0000e800ff109b82 */ /* 0x000e640000000a00 */
[----:B-1----:R-:W-:-:S06]  /*0290*/  @!P1 IMAD.WIDE R16, R5, 0x4, R16 ;  /* 0x0000000405109825 */ /* 0x002fcc00078e0210 */
[----:B------:R-:W2:Y:S01]  /*02a0*/  @!P1 LDG.E R16, desc[UR6][R16.64] ;  /* 0x0000000610109981 */ /* 0x000ea2000c1e1900 */
[----:B------:R-:W-:-:S05]  /*02b0*/  @!P1 MOV R15, 0x3 ;  /* 0x00000003000f9802 */ /* 0x000fca0000000f00 */
[----:B--2---:R-:W-:-:S04]  /*02c0*/  @!P1 IMAD R15, R16, R15, -0x3 ;  /* 0xfffffffd100f9424 */ /* 0x004fc800078e020f */
[----:B0-----:R-:W-:Y:S02]  /*02d0*/  @!P1 IMAD.WIDE R18, R15, 0x4, R18 ;  /* 0x000000040f129825 */ /* 0x001fe400078e0212 */
[----:B------:R-:W0:Y:S03]  /*02e0*/  LDC.64 R14, c[0x0][0x388] ;  /* 0x0000e200ff0e7b82 */ /* 0x000e260000000a00 */
[----:B------:R-:W2:Y:S01]  /*02f0*/  @!P1 LDG.E R21, desc[UR6][R18.64] ;  /* 0x0000000612159981 */ /* 0x000ea2000c1e1900 */
[----:B0-----:R-:W-:-:S05]  /*0300*/  @!P1 IMAD.WIDE R14, R6, 0x4, R14 ;  /* 0x00000004060e9825 */ /* 0x001fca00078e020e */
[----:B--2---:R-:W-:Y:S04]  /*0310*/  @!P1 STG.E desc[UR6][R14.64], R21 ;  /* 0x000000150e009986 */ /* 0x004fe8000c101906 */
[----:B------:R-:W2:Y:S04]  /*0320*/  @!P1 LDG.E R25, desc[UR6][R18.64+0x4] ;  /* 0x0000040612199981 */ /* 0x000ea8000c1e1900 */
[----:B--2---:R-:W-:Y:S04]  /*0330*/  @!P1 STG.E desc[UR6][R14.64+0x4], R25 ;  /* 0x000004190e009986 */ /* 0x004fe8000c101906 */
[----:B------:R-:W2:Y:S04]  /*0340*/  @!P1 LDG.E R27, desc[UR6][R18.64+0x8] ;  /* 0x00000806121b9981 */ /* 0x000ea8000c1e1900 */
[----:B--2---:R0:W-:Y:S04]  /*0350*/  @!P1 STG.E desc[UR6][R14.64+0x8], R27 ;  /* 0x0000081b0e009986 */ /* 0x0041e8000c101906 */
[----:B------:R-:W2:Y:S01]  /*0360*/  LDG.E R16, desc[UR6][R12.64+-0x4] ;  /* 0xfffffc060c107981 */ /* 0x000ea2000c1e1900 */
[----:B0-----:R-:W0:Y:S01]  /*0370*/  LDC.64 R14, c[0x0][0x388] ;  /* 0x0000e200ff0e7b82 */ /* 0x001e220000000a00 */
[----:B--2---:R-:W-:-:S07]  /*0380*/  ISETP.GE.AND P1, PT, R3, R16, PT ;  /* 0x000000100300720c */ /* 0x004fce0003f26270 */
[----:B------:R-:W1:Y:S08]  /*0390*/  LDC.64 R16, c[0x0][0x380] ;  /* 0x0000e000ff107b82 */ /* 0x000e700000000a00 */
[----:B------:R-:W2:Y:S02]  /*03a0*/  @!P1 LDC.64 R22, c[0x0][0x3a0] ;  /* 0x0000e800ff169b82 */ /* 0x000ea40000000a00 */
[----:B--2---:R-:W-:-:S06]  /*03b0*/  @!P1 IMAD.WIDE R22, R20, 0x4, R22 ;  /* 0x0000000414169825 */ /* 0x004fcc00078e0216 */
[----:B------:R-:W2:Y:S01]  /*03c0*/  @!P1 LDG.E R22, desc[UR6][R22.64] ;  /* 0x0000000616169981 */ /* 0x000ea2000c1e1900 */
[----:B------:R-:W-:-:S05]  /*03d0*/  @!P1 MOV R21, 0x3 ;  /* 0x0000000300159802 */ /* 0x000fca0000000f00 */
[----:B--2---:R-:W-:-:S04]  /*03e0*/  @!P1 IMAD R21, R22, R21, -0x3 ;  /* 0xfffffffd16159424 */ /* 0x004fc800078e0215 */
[----:B-1----:R-:W-:-:S05]  /*03f0*/  @!P1 IMAD.WIDE R16, R21, 0x4, R16 ;  /* 0x0000000415109825 */ /* 0x002fca00078e0210 */
[----:B------:R-:W2:Y:S01]  /*0400*/  @!P1 LDG.E R21, desc[UR6][R16.64] ;  /* 0x0000000610159981 */ /* 0x000ea2000c1e1900 */
[----:B0-----:R-:W-:-:S05]  /*0410*/  @!P1 IMAD.WIDE R18, R8, 0x4, R14 ;  /* 0x0000000408129825 */ /* 0x001fca00078e020e */
[----:B--2---:R0:W-:Y:S04]  /*0420*/  @!P1 STG.E desc[UR6][R18.64], R21 ;  /* 0x0000001512009986 */ /* 0x0041e8000c101906 */
[----:B------:R-:W2:Y:S04]  /*0430*/  @!P1 LDG.E R25, desc[UR6][R16.64+0x4] ;  /* 0x0000040610199981 */ /* 0x000ea8000c1e1900 */
[----:B--2---:R1:W-:Y:S04]  /*0440*/  @!P1 STG.E desc[UR6][R18.64+0x4], R25 ;  /* 0x0000041912009986 */ /* 0x0043e8000c101906 */
[----:B------:R2:W3:Y:S02]  /*0450*/  @!P1 LDG.E R27, desc[UR6][R16.64+0x8] ;  /* 0x00000806101b9981 */ /* 0x0004e4000c1e1900 */
[----:B--2---:R-:W2:Y:S02]  /*0460*/  LDC.64 R16, c[0x0][0x388] ;  /* 0x0000e200ff107b82 */ /* 0x004ea40000000a00 */
[----:B---3--:R3:W-:Y:S04]  /*0470*/  @!P1 STG.E desc[UR6][R18.64+0x8], R27 ;  /* 0x0000081b12009986 */ /* 0x0087e8000c101906 */
[----:B------:R-:W4:Y:S02]  /*0480*/  LDG.E R14, desc[UR6][R12.64] ;  /* 0x000000060c0e7981 */ /* 0x000f24000c1e1900 */
[----:B----4-:R-:W-:-:S02]  /*0490*/  ISETP.GE.AND P1, PT, R3, R14, PT ;  /* 0x0000000e0300720c */ /* 0x010fc40003f26270 */
[----:B------:R-:W4:Y:S11]  /*04a0*/  LDC.64 R14, c[0x0][0x380] ;  /* 0x0000e000ff0e7b82 */ /* 0x000f360000000a00 */
[----:B------:R-:W5:Y:S02]  /*04b0*/  @!P1 LDC.64 R22, c[0x0][0x3a0] ;  /* 0x0000e800ff169b82 */ /* 0x000f640000000a00 */
[----:B-----5:R-:W-:-:S06]  /*04c0*/  @!P1 IMAD.WIDE R22, R11, 0x4, R22 ;  /* 0x000000040b169825 */ /* 0x020fcc00078e0216 */
[----:B------:R-:W5:Y:S01]  /*04d0*/  @!P1 LDG.E R22, desc[UR6][R22.64] ;  /* 0x0000000616169981 */ /* 0x000f62000c1e1900 */
[----:B0-----:R-:W-:-:S05]  /*04e0*/  @!P1 MOV R21, 0x3 ;  /* 0x0000000300159802 */ /* 0x001fca0000000f00 */
[----:B-----5:R-:W-:-:S04]  /*04f0*/  @!P1 IMAD R21, R22, R21, -0x3 ;  /* 0xfffffffd16159424 */ /* 0x020fc800078e0215 */
[----:B----4-:R-:W-:-:S05]  /*0500*/  @!P1 IMAD.WIDE R14, R21, 0x4, R14 ;  /* 0x00000004150e9825 */ /* 0x010fca00078e020e */
[----:B------:R-:W4:Y:S01]  /*0510*/  @!P1 LDG.E R21, desc[UR6][R14.64] ;  /* 0x000000060e159981 */ /* 0x000f22000c1e1900 */
[----:B--2---:R-:W-:-:S05]  /*0520*/  @!P1 IMAD.WIDE R16, R4, 0x4, R16 ;  /* 0x0000000404109825 */ /* 0x004fca00078e0210 */
[----:B----4-:R-:W-:Y:S04]  /*0530*/  @!P1 STG.E desc[UR6][R16.64], R21 ;  /* 0x0000001510009986 */ /* 0x010fe8000c101906 */
[----:B-1----:R-:W2:Y:S04]  /*0540*/  @!P1 LDG.E R25, desc[UR6][R14.64+0x4] ;  /* 0x000004060e199981 */ /* 0x002ea8000c1e1900 */
[----:B--2---:R0:W-:Y:S04]  /*0550*/  @!P1 STG.E desc[UR6][R16.64+0x4], R25 ;  /* 0x0000041910009986 */ /* 0x0041e8000c101906 */
[----:B---3--:R1:W2:Y:S01]  /*0560*/  @!P1 LDG.E R27, desc[UR6][R14.64+0x8] ;  /* 0x000008060e1b9981 */ /* 0x0082a2000c1e1900 */
[----:B------:R-:W-:Y:S01]  /*0570*/  IADD3 R9, PT, PT, R9, 0x4, RZ ;  /* 0x0000000409097810 */ /* 0x000fe20007ffe0ff */
[----:B0-----:R-:W0:Y:S08]  /*0580*/  LDC R25, c[0x0][0x394] ;  /* 0x0000e500ff197b82 */ /* 0x001e300000000800 */
[----:B-1----:R-:W1:Y:S01]  /*0590*/  LDC.64 R14, c[0x0][0x388] ;  /* 0x0000e200ff0e7b82 */ /* 0x002e620000000a00 */
[----:B--2---:R2:W-:Y:S04]  /*05a0*/  @!P1 STG.E desc[UR6][R16.64+0x8], R27 ;  /* 0x0000081b10009986 */ /* 0x0045e8000c101906 */
[----:B------:R-:W3:Y:S02]  /*05b0*/  LDG.E R18, desc[UR6][R12.64+0x4] ;  /* 0x000004060c127981 */ /* 0x000ee4000c1e1900 */
[----:B---3--:R-:W-:-:S02]  /*05c0*/  ISETP.GE.AND P1, PT, R3, R18, PT ;  /* 0x000000120300720c */ /* 0x008fc40003f26270 */
[----:B------:R-:W3:Y:S11]  /*05d0*/  LDC.64 R18, c[0x0][0x380] ;  /* 0x0000e000ff127b82 */ /* 0x000ef60000000a00 */
[----:B------:R-:W4:Y:S02]  /*05e0*/  @!P1 LDC.64 R22, c[0x0][0x3a0] ;  /* 0x0000e800ff169b82 */ /* 0x000f240000000a00 */
[----:B----4-:R-:W-:-:S06]  /*05f0*/  @!P1 IMAD.WIDE R22, R10, 0x4, R22 ;  /* 0x000000040a169825 */ /* 0x010fcc00078e0216 */
[----:B------:R-:W4:Y:S01]  /*0600*/  @!P1 LDG.E R22, desc[UR6][R22.64] ;  /* 0x0000000616169981 */ /* 0x000f22000c1e1900 */
[----:B------:R-:W-:-:S05]  /*0610*/  @!P1 MOV R21, 0x3 ;  /* 0x0000000300159802 */ /* 0x000fca0000000f00 */
[----:B----4-:R-:W-:-:S04]  /*0620*/  @!P1 IMAD R21, R22, R21, -0x3 ;  /* 0xfffffffd16159424 */ /* 0x010fc800078e0215 */
[----:B---3--:R-:W-:-:S05]  /*0630*/  @!P1 IMAD.WIDE R18, R21, 0x4, R18 ;  /* 0x0000000415129825 */ /* 0x008fca00078e0212 */
[----:B------:R-:W3:Y:S01]  /*0640*/  @!P1 LDG.E R21, desc[UR6][R18.64] ;  /* 0x0000000612159981 */ /* 0x000ee2000c1e1900 */
[----:B-1----:R-:W-:-:S05]  /*0650*/  @!P1 IMAD.WIDE R14, R7, 0x4, R14 ;  /* 0x00000004070e9825 */ /* 0x002fca00078e020e */
[----:B---3--:R1:W-:Y:S04]  /*0660*/  @!P1 STG.E desc[UR6][R14.64], R21 ;  /* 0x000000150e009986 */ /* 0x0083e8000c101906 */
[----:B--2---:R-:W2:Y:S04]  /*0670*/  @!P1 LDG.E R17, desc[UR6][R18.64+0x4] ;  /* 0x0000040612119981 */ /* 0x004ea8000c1e1900 */
[----:B--2---:R1:W-:Y:S04]  /*0680*/  @!P1 STG.E desc[UR6][R14.64+0x4], R17 ;  /* 0x000004110e009986 */ /* 0x0043e8000c101906 */
[----:B------:R-:W2:Y:S01]  /*0690*/  @!P1 LDG.E R23, desc[UR6][R18.64+0x8] ;  /* 0x0000080612179981 */ /* 0x000ea2000c1e1900 */
[C---:B0-----:R-:W-:Y:S01]  /*06a0*/  IMAD R6, R25.reuse, 0xc, R6 ;  /* 0x0000000c19067824 */ /* 0x041fe200078e0206 */
[C---:B------:R-:W-:Y:S01]  /*06b0*/  LEA R5, R25.reuse, R5, 0x2 ;  /* 0x0000000519057211 */ /* 0x040fe200078e10ff */
[C---:B------:R-:W-:Y:S01]  /*06c0*/  IMAD R8, R25.reuse, 0xc, R8 ;  /* 0x0000000c19087824 */ /* 0x040fe200078e0208 */
[C---:B------:R-:W-:Y:S01]  /*06d0*/  LEA R20, R25.reuse, R20, 0x2 ;  /* 0x0000001419147211 */ /* 0x040fe200078e10ff */
[C---:B------:R-:W-:Y:S01]  /*06e0*/  IMAD R4, R25.reuse, 0xc, R4 ;  /* 0x0000000c19047824 */ /* 0x040fe200078e0204 */
[C---:B------:R-:W-:Y:S01]  /*06f0*/  LEA R11, R25.reuse, R11, 0x2 ;  /* 0x0000000b190b7211 */ /* 0x040fe200078e10ff */
[C---:B------:R-:W-:Y:S01]  /*0700*/  IMAD R7, R25.reuse, 0xc, R7 ;  /* 0x0000000c19077824 */ /* 0x040fe200078e0207 */
[----:B------:R-:W-:Y:S01]  /*0710*/  LEA R10, R25, R10, 0x2 ;  /* 0x0000000a190a7211 */ /* 0x000fe200078e10ff */
[----:B--2---:R1:W-:Y:S01]  /*0720*/  @!P1 STG.E desc[UR6][R14.64+0x8], R23 ;  /* 0x000008170e009986 */ /* 0x0043e2000c101906 */
[----:B------:R-:W-:-:S04]  /*0730*/  IADD3 R12, P1, PT, R12, 0x10, RZ ;  /* 0x000000100c0c7810 */ /* 0x000fc80007f3e0ff */
[----:B------:R-:W-:Y:S02]  /*0740*/  IADD3.X R13, PT, PT, RZ, R13, RZ, P1, !PT ;  /* 0x0000000dff0d7210 */ /* 0x000fe40000ffe4ff */
[----:B------:R-:W-:-:S13]  /*0750*/  ISETP.NE.AND P1, PT, R9, RZ, PT ;  /* 0x000000ff0900720c */ /* 0x000fda0003f25270 */
[----:B-1----:R-:W-:Y:S05]  /*0760*/  @P1 BRA `(.L_x_1) ;  /* 0xfffffff800b81947 */ /* 0x002fea000383ffff */
.L_x_0:
[----:B------:R-:W-:Y:S05]  /*0770*/  @!P0 EXIT ;  /* 0x000000000000894d */ /* 0x000fea0003800000 */
[----:B------:R-:W0:Y:S01]  /*0780*/  LDC R4, c[0x0][0x390] ;  /* 0x0000e400ff047b82 */ /* 0x000e220000000800 */
[----:B------:R-:W-:Y:S02]  /*0790*/  ISETP.NE.AND P1, PT, R0, 0x1, PT ;  /* 0x000000010000780c */ /* 0x000fe40003f25270 */
[----:B0-----:R-:W-:-:S04]  /*07a0*/  LOP3.LUT R4, R4, 0x1, RZ, 0xc0, !PT ;  /* 0x0000000104047812 */ /* 0x001fc800078ec0ff */
[----:B------:R-:W-:-:S07]  /*07b0*/  ISETP.NE.U32.AND P0, PT, R4, 0x1, PT ;  /* 0x000000010400780c */ /* 0x000fce0003f05070 */
[----:B------:R-:W-:Y:S06]  /*07c0*/  @!P1 BRA `(.L_x_2) ;  /* 0x0000000000b09947 */ /* 0x000fec0003800000 */
[----:B------:R-:W0:Y:S08]  /*07d0*/  LDC.64 R4, c[0x0][0x398] ;  /* 0x0000e600ff047b82 */ /* 0x000e300000000a00 */
[----:B------:R-:W1:Y:S01]  /*07e0*/  LDC.64 R8, c[0x0][0x380] ;  /* 0x0000e000ff087b82 */ /* 0x000e620000000a00 */
[----:B0-----:R-:W-:-:S05]  /*07f0*/  IMAD.WIDE.U32 R4, R2, 0x4, R4 ;  /* 0x0000000402047825 */ /* 0x001fca00078e0004 */
[----:B------:R-:W2:Y:S02]  /*0800*/  LDG.E R0, desc[UR6][R4.64] ;  /* 0x0000000604007981 */ /* 0x000ea4000c1e1900 */
[----:B--2---:R-:W-:-:S13]  /*0810*/  ISETP.GE.AND P1, PT, R3, R0, PT ;  /* 0x000000000300720c */ /* 0x004fda0003f26270 */
[----:B------:R-:W0:Y:S08]  /*0820*/  @!P1 LDC R13, c[0x0][0x394] ;  /* 0x0000e500ff0d9b82 */ /* 0x000e300000000800 */
[----:B------:R-:W2:Y:S01]  /*0830*/  @!P1 LDC.64 R6, c[0x0][0x3a0] ;  /* 0x0000e800ff069b82 */ /* 0x000ea20000000a00 */
[----:B0-----:R-:W-:-:S04]  /*0840*/  @!P1 IMAD R13, R2, R13, R3 ;  /* 0x0000000d020d9224 */ /* 0x001fc800078e0203 */
[----:B--2---:R-:W-:-:S06]  /*0850*/  @!P1 IMAD.WIDE R6, R13, 0x4, R6 ;  /* 0x000000040d069825 */ /* 0x004fcc00078e0206 */
[----:B------:R-:W2:Y:S01]  /*0860*/  @!P1 LDG.E R6, desc[UR6][R6.64] ;  /* 0x0000000606069981 */ /* 0x000ea2000c1e1900 */
[----:B------:R-:W-:-:S05]  /*0870*/  @!P1 MOV R11, 0x3 ;  /* 0x00000003000b9802 */ /* 0x000fca0000000f00 */
[----:B--2---:R-:W-:-:S04]  /*0880*/  @!P1 IMAD R11, R6, R11, -0x3 ;  /* 0xfffffffd060b9424 */ /* 0x004fc800078e020b */
[----:B-1----:R-:W-:Y:S02]  /*0890*/  @!P1 IMAD.WIDE R8, R11, 0x4, R8 ;  /* 0x000000040b089825 */ /* 0x002fe400078e0208 */
[----:B------:R-:W0:Y:S03]  /*08a0*/  LDC.64 R10, c[0x0][0x388] ;  /* 0x0000e200ff0a7b82 */ /* 0x000e260000000a00 */
[----:B------:R-:W2:Y:S01]  /*08b0*/  @!P1 LDG.E R15, desc[UR6][R8.64] ;  /* 0x00000006080f9981 */ /* 0x000ea2000c1e1900 */
[----:B------:R-:W-:-:S05]  /*08c0*/  @!P1 LEA R13, R13, R13, 0x1 ;  /* 0x0000000d0d0d9211 */ /* 0x000fca00078e08ff */
[----:B0-----:R-:W-:-:S05]  /*08d0*/  @!P1 IMAD.WIDE R10, R13, 0x4, R10 ;  /* 0x000000040d0a9825 */ /* 0x001fca00078e020a */
[----:B--2---:R-:W-:Y:S04]  /*08e0*/  @!P1 STG.E desc[UR6][R10.64], R15 ;  /* 0x0000000f0a009986 */ /* 0x004fe8000c101906 */
[----:B------:R-:W2:Y:S04]  /*08f0*/  @!P1 LDG.E R13, desc[UR6][R8.64+0x4] ;  /* 0x00000406080d9981 */ /* 0x000ea8000c1e1900 */
[----:B--2---:R0:W-:Y:S04]  /*0900*/  @!P1 STG.E desc[UR6][R10.64+0x4], R13 ;  /* 0x0000040d0a009986 */ /* 0x0041e8000c101906 */
[----:B------:R-:W2:Y:S01]  /*0910*/  @!P1 LDG.E R17, desc[UR6][R8.64+0x8] ;  /* 0x0000080608119981 */ /* 0x000ea2000c1e1900 */
[----:B0-----:R-:W0:Y:S03]  /*0920*/  LDC.64 R12, c[0x0][0x380] ;  /* 0x0000e000ff0c7b82 */ /* 0x001e260000000a00 */
[----:B--2---:R1:W-:Y:S04]  /*0930*/  @!P1 STG.E desc[UR6][R10.64+0x8], R17 ;  /* 0x000008110a009986 */ /* 0x0043e8000c101906 */
[----:B------:R-:W2:Y:S02]  /*0940*/  LDG.E R4, desc[UR6][R4.64+0x4] ;  /* 0x0000040604047981 */ /* 0x000ea4000c1e1900 */
[----:B--2---:R-:W-:-:S13]  /*0950*/  ISETP.GE.AND P1, PT, R3, R4, PT ;  /* 0x000000040300720c */ /* 0x004fda0003f26270 */
[----:B------:R-:W2:Y:S08]  /*0960*/  @!P1 LDC R19, c[0x0][0x394] ;  /* 0x0000e500ff139b82 */ /* 0x000eb00000000800 */
[----:B------:R-:W3:Y:S01]  /*0970*/  @!P1 LDC.64 R6, c[0x0][0x3a0] ;  /* 0x0000e800ff069b82 */ /* 0x000ee20000000a00 */
[----:B--2---:R-:W-:-:S05]  /*0980*/  @!P1 IMAD R0, R2, R19, R19 ;  /* 0x0000001302009224 */ /* 0x004fca00078e0213 */
[----:B------:R-:W-:-:S05]  /*0990*/  @!P1 IADD3 R19, PT, PT, R3, R0, RZ ;  /* 0x0000000003139210 */ /* 0x000fca0007ffe0ff */
[----:B---3--:R-:W-:-:S06]  /*09a0*/  @!P1 IMAD.WIDE R6, R19, 0x4, R6 ;  /* 0x0000000413069825 */ /* 0x008fcc00078e0206 */
[----:B------:R-:W2:Y:S01]  /*09b0*/  @!P1 LDG.E R6, desc[UR6][R6.64] ;  /* 0x0000000606069981 */ /* 0x000ea2000c1e1900 */
[----:B------:R-:W-:-:S05]  /*09c0*/  @!P1 MOV R9, 0x3 ;  /* 0x0000000300099802 */ /* 0x000fca0000000f00 */
[----:B--2---:R-:W-:-:S04]  /*09d0*/  @!P1 IMAD R9, R6, R9, -0x3 ;  /* 0xfffffffd06099424 */ /* 0x004fc800078e0209 */
[----:B0-----:R-:W-:Y:S02]  /*09e0*/  @!P1 IMAD.WIDE R4, R9, 0x4, R12 ;  /* 0x0000000409049825 */ /* 0x001fe400078e020c */
[----:B------:R-:W0:Y:S03]  /*09f0*/  LDC.64 R8, c[0x0][0x388] ;  /* 0x0000e200ff087b82 */ /* 0x000e260000000a00 */
[----:B-1----:R-:W2:Y:S01]  /*0a00*/  @!P1 LDG.E R11, desc[UR6][R4.64] ;  /* 0x00000006040b9981 */ /* 0x002ea2000c1e1900 */
[----:B------:R-:W-:-:S04]  /*0a10*/  @!P1 IMAD R19, R19, 0x3, RZ ;  /* 0x0000000313139824 */ /* 0x000fc800078e02ff */
[----:B0-----:R-:W-:-:S05]  /*0a20*/  @!P1 IMAD.WIDE R8, R19, 0x4, R8 ;  /* 0x0000000413089825 */ /* 0x001fca00078e0208 */
[----:B--2---:R0:W-:Y:S04]  /*0a30*/  @!P1 STG.E desc[UR6][R8.64], R11 ;  /* 0x0000000b08009986 */ /* 0x0041e8000c101906 */
[----:B------:R-:W2:Y:S04]  /*0a40*/  @!P1 LDG.E R13, desc[UR6][R4.64+0x4] ;  /* 0x00000406040d9981 */ /* 0x000ea8000c1e1900 */
[----:B--2---:R0:W-:Y:S04]  /*0a50*/  @!P1 STG.E desc[UR6][R8.64+0x4], R13 ;  /* 0x0000040d08009986 */ /* 0x0041e8000c101906 */
[----:B------:R-:W2:Y:S01]  /*0a60*/  @!P1 LDG.E R7, desc[UR6][R4.64+0x8] ;  /* 0x0000080604079981 */ /* 0x000ea2000c1e1900 */
[----:B------:R-:W-:-:S03]  /*0a70*/  IADD3 R2, PT, PT, R2, 0x2, RZ ;  /* 0x0000000202027810 */ /* 0x000fc60007ffe0ff */
[----:B--2---:R0:W-:Y:S04]  /*0a80*/  @!P1 STG.E desc[UR6][R8.64+0x8], R7 ;  /* 0x0000080708009986 */ /* 0x0041e8000c101906 */
.L_x_2:
[----:B------:R-:W-:Y:S05]  /*0a90*/  @P0 EXIT ;  /* 0x000000000000094d */ /* 0x000fea0003800000 */
[----:B------:R-:W1:Y:S02]  /*0aa0*/  LDC.64 R4, c[0x0][0x398] ;  /* 0x0000e600ff047b82 */ /* 0x000e640000000a00 */
[----:B-1----:R-:W-:-:S06]  /*0ab0*/  IMAD.WIDE.U32 R4, R2, 0x4, R4 ;  /* 0x0000000402047825 */ /* 0x002fcc00078e0004 */
[----:B------:R-:W2:Y:S02]  /*0ac0*/  LDG.E R4, desc[UR6][R4.64] ;  /* 0x0000000604047981 */ /* 0x000ea4000c1e1900 */
[----:B--2---:R-:W-:-:S13]  /*0ad0*/  ISETP.GE.AND P0, PT, R3, R4, PT ;  /* 0x000000040300720c */ /* 0x004fda0003f06270 */
[----:B------:R-:W-:Y:S05]  /*0ae0*/  @P0 EXIT ;  /* 0x000000000000094d */ /* 0x000fea0003800000 */
[----:B------:R-:W1:Y:S01]  /*0af0*/  LDC.64 R4, c[0x0][0x3a0] ;  /* 0x0000e800ff047b82 */ /* 0x000e620000000a00 */
[----:B------:R-:W0:Y:S02]  /*0b00*/  LDCU UR4, c[0x0][0x394] ;  /* 0x00007280ff0477ac */ /* 0x000e240008000800 */
[----:B0-----:R-:W-:-:S04]  /*0b10*/  IMAD R9, R2, UR4, R3 ;  /* 0x0000000402097c24 */ /* 0x001fc8000f8e0203 */
[----:B-1----:R-:W-:Y:S02]  /*0b20*/  IMAD.WIDE R2, R9, 0x4, R4 ;  /* 0x0000000409027825 */ /* 0x002fe400078e0204 */
[----:B------:R-:W0:Y:S04]  /*0b30*/  LDC.64 R4, c[0x0][0x380] ;  /* 0x0000e000ff047b82 */ /* 0x000e280000000a00 */
[----:B------:R-:W2:Y:S01]  /*0b40*/  LDG.E R2, desc[UR6][R2.64] ;  /* 0x0000000602027981 */ /* 0x000ea2000c1e1900 */
[----:B------:R-:W-:-:S05]  /*0b50*/  HFMA2 R7, -RZ, RZ, 0, 1.78813934326171875e-07 ;  /* 0x00000003ff077431 */ /* 0x000fca00000001ff */
[----:B--2---:R-:W-:-:S04]  /*0b60*/  IMAD R7, R2, R7, -0x3 ;  /* 0xfffffffd02077424 */ /* 0x004fc800078e0207 */
[----:B0-----:R-:W-:Y:S02]  /*0b70*/  IMAD.WIDE R4, R7, 0x4, R4 ;  /* 0x0000000407047825 */ /* 0x001fe400078e0204 */
[----:B------:R-:W0:Y:S03]  /*0b80*/  LDC.64 R6, c[0x0][0x388] ;  /* 0x0000e200ff067b82 */ /* 0x000e260000000a00 */
[----:B------:R-:W2:Y:S01]  /*0b90*/  LDG.E R11, desc[UR6][R4.64] ;  /* 0x00000006040b7981 */ /* 0x000ea2000c1e1900 */
[----:B------:R-:W-:-:S05]  /*0ba0*/  LEA R9, R9, R9, 0x1 ;  /* 0x0000000909097211 */ /* 0x000fca00078e08ff */
[----:B0-----:R-:W-:-:S05]  /*0bb0*/  IMAD.WIDE R6, R9, 0x4, R6 ;  /* 0x0000000409067825 */ /* 0x001fca00078e0206 */
[----:B--2---:R-:W-:Y:S04]  /*0bc0*/  STG.E desc[UR6][R6.64], R11 ;  /* 0x0000000b06007986 */ /* 0x004fe8000c101906 */
[----:B------:R-:W2:Y:S04]  /*0bd0*/  LDG.E R9, desc[UR6][R4.64+0x4] ;  /* 0x0000040604097981 */ /* 0x000ea8000c1e1900 */
[----:B--2---:R-:W-:Y:S04]  /*0be0*/  STG.E desc[UR6][R6.64+0x4], R9 ;  /* 0x0000040906007986 */ /* 0x004fe8000c101906 */
[----:B------:R-:W2:Y:S04]  /*0bf0*/  LDG.E R3, desc[UR6][R4.64+0x8] ;  /* 0x0000080604037981 */ /* 0x000ea8000c1e1900 */
[----:B--2---:R-:W-:Y:S01]  /*0c00*/  STG.E desc[UR6][R6.64+0x8], R3 ;  /* 0x0000080306007986 */ /* 0x004fe2000c101906 */
[----:B------:R-:W-:Y:S05]  /*0c10*/  EXIT ;  /* 0x000000000000794d */ /* 0x000fea0003800000 */
.L_x_3:
[----:B------:R-:W-:-:S00]  /*0c20*/  BRA `(.L_x_3) ;  /* 0xfffffffc00fc7947 */ /* 0x000fc0000383ffff */
[----:B------:R-:W-:-:S00]  /*0c30*/  NOP ;  /* 0x0000000000007918 */ /* 0x000fc00000000000 */
        /* <DEDUP_REMOVED lines=12> */
.L_x_4:


//--------------------- .nv.shared.reserved.0     --------------------------
	.section	.nv.shared.reserved.0,"aw",@nobits
	.weak		__nv_reservedSMEM_offset_0_alias
	.size		__nv_reservedSMEM_offset_0_alias, 0, 64
	.other		__nv_reservedSMEM_offset_0_alias,@"STO_CUDA_RESERVED_SHARED STV_DEFAULT"
__nv_reservedSMEM_offset_0_alias:
	.zero		0
	.zero		64


//--------------------- .nv.constant0._Z32prepare_boundary_accel_on_devicePKfPfiiPKiS3_ --------------------------
	.section	.nv.constant0._Z32prepare_boundary_accel_on_devicePKfPfiiPKiS3_,"a",@progbits
	.sectionflags	@""
	.align	4
.nv.constant0._Z32prepare_boundary_accel_on_devicePKfPfiiPKiS3_:
	.zero		936


//--------------------- SYMBOLS --------------------------

	.type		.nv.reservedSmem.offset0,@object
	.size		.nv.reservedSmem.offset0,0x4
